	.headerflags	@"EF_CUDA_TEXMODE_UNIFIED EF_CUDA_64BIT_ADDRESS EF_CUDA_SM86 EF_CUDA_VIRTUAL_SM(EF_CUDA_SM86)"
	.elftype	@"ET_EXEC"


//--------------------- .nv.info                  --------------------------
	.section	.nv.info,"",@"SHT_CUDA_INFO"
	.align	4


	//----- nvinfo : EIATTR_REGCOUNT
	.align		4
        /*0000*/ 	.byte	0x04, 0x2f
        /*0002*/ 	.short	(.L_1 - .L_0)
	.align		4
.L_0:
        /*0004*/ 	.word	index@(triton_poi_fused__scaled_dot_product_efficient_attention_clone_2)
        /*0008*/ 	.word	0x0000000c


	//----- nvinfo : EIATTR_MIN_STACK_SIZE
	.align		4
.L_1:
        /*000c*/ 	.byte	0x04, 0x12
        /*000e*/ 	.short	(.L_3 - .L_2)
	.align		4
.L_2:
        /*0010*/ 	.word	index@(triton_poi_fused__scaled_dot_product_efficient_attention_clone_2)
        /*0014*/ 	.word	0x00000000


	//----- nvinfo : EIATTR_FRAME_SIZE
	.align		4
.L_3:
        /*0018*/ 	.byte	0x04, 0x11
        /*001a*/ 	.short	(.L_5 - .L_4)
	.align		4
.L_4:
        /*001c*/ 	.word	index@(triton_poi_fused__scaled_dot_product_efficient_attention_clone_2)
        /*0020*/ 	.word	0x00000000


	//----- nvinfo : EIATTR_MIN_STACK_SIZE
	.align		4
.L_5:
        /*0024*/ 	.byte	0x04, 0x12
        /*0026*/ 	.short	(.L_7 - .L_6)
	.align		4
.L_6:
        /*0028*/ 	.word	index@(triton_poi_fused__scaled_dot_product_efficient_attention_clone_2)
        /*002c*/ 	.word	0x00000000
.L_7:


//--------------------- .nv.info.triton_poi_fused__scaled_dot_product_efficient_attention_clone_2 --------------------------
	.section	.nv.info.triton_poi_fused__scaled_dot_product_efficient_attention_clone_2,"",@"SHT_CUDA_INFO"
	.sectionflags	@""
	.align	4


	//----- nvinfo : EIATTR_CUDA_API_VERSION
	.align		4
        /*0000*/ 	.byte	0x04, 0x37
        /*0002*/ 	.short	(.L_9 - .L_8)
.L_8:
        /*0004*/ 	.word	0x0000007c


	//----- nvinfo : EIATTR_SW2861232_WAR
	.align		4
.L_9:
        /*0008*/ 	.byte	0x01, 0x35
	.zero		2


	//----- nvinfo : EIATTR_PARAM_CBANK
	.align		4
        /*000c*/ 	.byte	0x04, 0x0a
        /*000e*/ 	.short	(.L_11 - .L_10)
	.align		4
.L_10:
        /*0010*/ 	.word	index@(.nv.constant0.triton_poi_fused__scaled_dot_product_efficient_attention_clone_2)
        /*0014*/ 	.short	0x0160
        /*0016*/ 	.short	0x0018


	//----- nvinfo : EIATTR_CBANK_PARAM_SIZE
	.align		4
.L_11:
        /*0018*/ 	.byte	0x03, 0x19
        /*001a*/ 	.short	0x0018


	//----- nvinfo : EIATTR_KPARAM_INFO
	.align		4
        /*001c*/ 	.byte	0x04, 0x17
        /*001e*/ 	.short	(.L_13 - .L_12)
.L_12:
        /*0020*/ 	.word	0x00000000
        /*0024*/ 	.short	0x0002
        /*0026*/ 	.short	0x0010
        /*0028*/ 	.byte	0x00, 0xf4, 0x21, 0x00


	//----- nvinfo : EIATTR_KPARAM_INFO
	.align		4
.L_13:
        /*002c*/ 	.byte	0x04, 0x17
        /*002e*/ 	.short	(.L_15 - .L_14)
.L_14:
        /*0030*/ 	.word	0x00000000
        /*0034*/ 	.short	0x0001
        /*0036*/ 	.short	0x0008
        /*0038*/ 	.byte	0x00, 0xf0, 0x11, 0x00


	//----- nvinfo : EIATTR_KPARAM_INFO
	.align		4
.L_15:
        /*003c*/ 	.byte	0x04, 0x17
        /*003e*/ 	.short	(.L_17 - .L_16)
.L_16:
        /*0040*/ 	.word	0x00000000
        /*0044*/ 	.short	0x0000
        /*0046*/ 	.short	0x0000
        /*0048*/ 	.byte	0x00, 0xf4, 0x21, 0x00


	//----- nvinfo : EIATTR_MAXREG_COUNT
	.align		4
.L_17:
        /*004c*/ 	.byte	0x03, 0x1b
        /*004e*/ 	.short	0x00ff


	//----- nvinfo : EIATTR_EXIT_INSTR_OFFSETS
	.align		4
        /*0050*/ 	.byte	0x04, 0x1c
        /*0052*/ 	.short	(.L_19 - .L_18)


	//   ....[0]....
.L_18:
        /*0054*/ 	.word	0x000001b0


	//   ....[1]....
        /*0058*/ 	.word	0x000001d0


	//----- nvinfo : EIATTR_REQNTID
	.align		4
.L_19:
        /*005c*/ 	.byte	0x04, 0x10
        /*005e*/ 	.short	(.L_21 - .L_20)
.L_20:
        /*0060*/ 	.word	0x00000080
        /*0064*/ 	.word	0x00000001
        /*0068*/ 	.word	0x00000001
.L_21:


//--------------------- .nv.callgraph             --------------------------
	.section	.nv.callgraph,"",@"SHT_CUDA_CALLGRAPH"
	.align	4
	.sectionentsize	8
	.align		4
        /*0000*/ 	.word	0x00000000
	.align		4
        /*0004*/ 	.word	0xffffffff
	.align		4
        /*0008*/ 	.word	0x00000000
	.align		4
        /*000c*/ 	.word	0xfffffffe
	.align		4
        /*0010*/ 	.word	0x00000000
	.align		4
        /*0014*/ 	.word	0xfffffffd
	.align		4
        /*0018*/ 	.word	0x00000000
	.align		4
        /*001c*/ 	.word	0xfffffffc


//--------------------- .nv.rel.action            --------------------------
	.section	.nv.rel.action,"",@"SHT_CUDA_RELOCINFO"
	.align	8
	.sectionentsize	8
        /*0000*/ 	.byte	0x73, 0x00, 0x00, 0x00, 0x00, 0x00, 0x00, 0x00, 0x00, 0x00, 0x00, 0x11, 0x25, 0x00, 0x05, 0x36


//--------------------- .nv.constant0.triton_poi_fused__scaled_dot_product_efficient_attention_clone_2 --------------------------
	.section	.nv.constant0.triton_poi_fused__scaled_dot_product_efficient_attention_clone_2,"a",@progbits
	.sectionflags	@""
	.align	4
.nv.constant0.triton_poi_fused__scaled_dot_product_efficient_attention_clone_2:
	.zero		376


//--------------------- .text.triton_poi_fused__scaled_dot_product_efficient_attention_clone_2 --------------------------
	.section	.text.triton_poi_fused__scaled_dot_product_efficient_attention_clone_2,"ax",@progbits
	.sectioninfo	@"SHI_REGISTERS=12"
	.align	128
        .global         triton_poi_fused__scaled_dot_product_efficient_attention_clone_2
        .type           triton_poi_fused__scaled_dot_product_efficient_attention_clone_2,@function
        .size           triton_poi_fused__scaled_dot_product_efficient_attention_clone_2,(.L_x_1 - triton_poi_fused__scaled_dot_product_efficient_attention_clone_2)
        .other          triton_poi_fused__scaled_dot_product_efficient_attention_clone_2,@"STO_CUDA_ENTRY STV_DEFAULT"
triton_poi_fused__scaled_dot_product_efficient_attention_clone_2:
.text.triton_poi_fused__scaled_dot_product_efficient_attention_clone_2:
[----:B------:R-:W-:Y:S02]  /*0000*/  IMAD.MOV.U32 R1, RZ, RZ, c[0x0][0x28] ;  /* 0x00000a00ff017624 */ /* 0x000fe400078e00ff */
[----:B------:R-:W0:Y:S01]  /*0010*/  S2R R0, SR_TID.X ;  /* 0x0000000000007919 */ /* 0x000e220000002100 */
[----:B------:R-:W-:-:S03]  /*0020*/  ULDC.64 UR4, c[0x0][0x118] ;  /* 0x0000460000047ab9 */ /* 0x000fc60000000a00 */
[----:B------:R-:W1:Y:S01]  /*0030*/  S2R R3, SR_CTAID.X ;  /* 0x0000000000037919 */ /* 0x000e620000002500 */
[----:B0-----:R-:W-:-:S05]  /*0040*/  LOP3.LUT R0, R0, 0x7f, RZ, 0xc0, !PT ;  /* 0x0000007f00007812 */ /* 0x001fca00078ec0ff */
[----:B-1----:R-:W-:-:S04]  /*0050*/  IMAD R0, R3, 0x100, R0 ;  /* 0x0000010003007824 */ /* 0x002fc800078e0200 */
[C---:B------:R-:W-:Y:S01]  /*0060*/  IMAD.HI R3, R0.reuse, 0x3531dec1, RZ ;  /* 0x3531dec100037827 */ /* 0x040fe200078e02ff */
[C---:B------:R-:W-:Y:S02]  /*0070*/  IADD3 R2, R0.reuse, 0x80, RZ ;  /* 0x0000008000027810 */ /* 0x040fe40007ffe0ff */
[----:B------:R-:W-:Y:S02]  /*0080*/  ISETP.GE.AND P1, PT, R0, 0x1729, PT ;  /* 0x000017290000780c */ /* 0x000fe40003f26270 */
[----:B------:R-:W-:Y:S01]  /*0090*/  SHF.R.U32.HI R4, RZ, 0x1f, R3 ;  /* 0x0000001fff047819 */ /* 0x000fe20000011603 */
[C---:B------:R-:W-:Y:S01]  /*00a0*/  IMAD.HI R5, R2.reuse, 0x3531dec1, RZ ;  /* 0x3531dec102057827 */ /* 0x040fe200078e02ff */
[----:B------:R-:W-:Y:S02]  /*00b0*/  ISETP.GE.AND P0, PT, R2, 0x1729, PT ;  /* 0x000017290200780c */ /* 0x000fe40003f06270 */
[----:B------:R-:W-:Y:S02]  /*00c0*/  LEA.HI.SX32 R3, R3, R4, 0x1c ;  /* 0x0000000403037211 */ /* 0x000fe400078fe2ff */
[----:B------:R-:W-:-:S03]  /*00d0*/  SHF.R.U32.HI R6, RZ, 0x1f, R5 ;  /* 0x0000001fff067819 */ /* 0x000fc60000011605 */
[----:B------:R-:W-:Y:S01]  /*00e0*/  IMAD R4, R3, -0x4d, R0 ;  /* 0xffffffb303047824 */ /* 0x000fe200078e0200 */
[----:B------:R-:W-:Y:S01]  /*00f0*/  LEA.HI.SX32 R5, R5, R6, 0x1c ;  /* 0x0000000605057211 */ /* 0x000fe200078fe2ff */
[----:B------:R-:W-:-:S03]  /*0100*/  IMAD.MOV.U32 R6, RZ, RZ, 0x2 ;  /* 0x00000002ff067424 */ /* 0x000fc600078e00ff */
[----:B------:R-:W-:Y:S01]  /*0110*/  ISETP.GT.AND P2, PT, R4, R3, PT ;  /* 0x000000030400720c */ /* 0x000fe20003f44270 */
[----:B------:R-:W-:Y:S02]  /*0120*/  IMAD R3, R3, 0x50, R4 ;  /* 0x0000005003037824 */ /* 0x000fe400078e0204 */
[----:B------:R-:W-:Y:S01]  /*0130*/  IMAD R0, R5, -0x4d, R2 ;  /* 0xffffffb305007824 */ /* 0x000fe200078e0202 */
[----:B------:R-:W-:Y:S01]  /*0140*/  SEL R7, RZ, 0xff7f, !P2 ;  /* 0x0000ff7fff077807 */ /* 0x000fe20005000000 */
[----:B------:R-:W-:-:S03]  /*0150*/  IMAD.WIDE R2, R3, R6, c[0x0][0x160] ;  /* 0x0000580003027625 */ /* 0x000fc600078e0206 */
[----:B------:R-:W-:Y:S01]  /*0160*/  ISETP.GT.AND P2, PT, R0, R5, PT ;  /* 0x000000050000720c */ /* 0x000fe20003f44270 */
[----:B------:R-:W-:Y:S01]  /*0170*/  IMAD R5, R5, 0x50, R0 ;  /* 0x0000005005057824 */ /* 0x000fe200078e0200 */
[----:B------:R0:W-:Y:S02]  /*0180*/  @!P1 STG.E.U16 [R2.64], R7 ;  /* 0x0000000702009986 */ /* 0x0001e4000c101504 */
[----:B------:R-:W-:Y:S01]  /*0190*/  SEL R9, RZ, 0xff7f, !P2 ;  /* 0x0000ff7fff097807 */ /* 0x000fe20005000000 */
[----:B------:R-:W-:Y:S01]  /*01a0*/  IMAD.WIDE R4, R5, R6, c[0x0][0x160] ;  /* 0x0000580005047625 */ /* 0x000fe200078e0206 */
[----:B------:R-:W-:Y:S07]  /*01b0*/  @P0 EXIT ;  /* 0x000000000000094d */ /* 0x000fee0003800000 */
[----:B------:R-:W-:Y:S01]  /*01c0*/  STG.E.U16 [R4.64], R9 ;  /* 0x0000000904007986 */ /* 0x000fe2000c101504 */
[----:B------:R-:W-:Y:S05]  /*01d0*/  EXIT ;  /* 0x000000000000794d */ /* 0x000fea0003800000 */
.L_x_0:
[----:B------:R-:W-:-:S00]  /*01e0*/  BRA `(.L_x_0) ;  /* 0xfffffff000007947 */ /* 0x000fc0000383ffff */
[----:B------:R-:W-:-:S00]  /*01f0*/  NOP ;  /* 0x0000000000007918 */ /* 0x000fc00000000000 */
        /* <DEDUP_REMOVED lines=8> */
.L_x_1:
